//
// Generated by NVIDIA NVVM Compiler
//
// Compiler Build ID: CL-36424714
// Cuda compilation tools, release 13.0, V13.0.88
// Based on NVVM 20.0.0
//

.version 9.0
.target sm_100
.address_size 64

	// .globl	_Z22Frag_standard_baselinePK13__nv_bfloat16S1_Pf
// _ZZ22Frag_standard_baselinePK13__nv_bfloat16S1_PfE2sD has been demoted

.visible .entry _Z22Frag_standard_baselinePK13__nv_bfloat16S1_Pf(
	.param .u64 .ptr .align 1 _Z22Frag_standard_baselinePK13__nv_bfloat16S1_Pf_param_0,
	.param .u64 .ptr .align 1 _Z22Frag_standard_baselinePK13__nv_bfloat16S1_Pf_param_1,
	.param .u64 .ptr .align 1 _Z22Frag_standard_baselinePK13__nv_bfloat16S1_Pf_param_2
)
{
	.reg .pred 	%p<4>;
	.reg .b32 	%r<25>;
	.reg .b32 	%f<28>;
	.reg .b64 	%rd<7>;
	// demoted variable
	.shared .align 4 .b8 _ZZ22Frag_standard_baselinePK13__nv_bfloat16S1_PfE2sD[1024];
	ld.param.u64 	%rd2, [_Z22Frag_standard_baselinePK13__nv_bfloat16S1_Pf_param_0];
	ld.param.u64 	%rd3, [_Z22Frag_standard_baselinePK13__nv_bfloat16S1_Pf_param_1];
	ld.param.u64 	%rd1, [_Z22Frag_standard_baselinePK13__nv_bfloat16S1_Pf_param_2];
	mov.b32 	%r2, 16;
	wmma.load.a.sync.aligned.row.m16n16k16.bf16 	{%r3, %r4, %r5, %r6}, [%rd2], %r2;
	wmma.load.b.sync.aligned.col.m16n16k16.bf16 	{%r7, %r8, %r9, %r10}, [%rd3], %r2;
	mov.f32 	%f2, 0f00000000;
	wmma.mma.sync.aligned.row.col.m16n16k16.f32.bf16.bf16.f32 {%f3, %f4, %f5, %f6, %f7, %f8, %f9, %f10}, {%r3, %r4, %r5, %r6}, {%r7, %r8, %r9, %r10}, {%f2, %f2, %f2, %f2, %f2, %f2, %f2, %f2};
	mov.u32 	%r11, _ZZ22Frag_standard_baselinePK13__nv_bfloat16S1_PfE2sD;
	wmma.store.d.sync.aligned.row.m16n16k16.shared.f32 	[%r11], {%f3, %f4, %f5, %f6, %f7, %f8, %f9, %f10}, %r2;
	bar.sync 	0;
	mov.u32 	%r12, %tid.x;
	and.b32  	%r1, %r12, 15;
	shl.b32 	%r13, %r12, 6;
	and.b32  	%r14, %r13, 960;
	add.s32 	%r15, %r11, %r14;
	setp.gt.u32 	%p1, %r12, 15;
	setp.lt.u32 	%p2, %r12, 16;
	selp.b32 	%r16, 0, 32, %p2;
	add.s32 	%r17, %r15, %r16;
	ld.shared.f32 	%f11, [%r17];
	max.f32 	%f12, %f11, 0fFF800000;
	ld.shared.f32 	%f13, [%r17+4];
	max.f32 	%f14, %f12, %f13;
	ld.shared.f32 	%f15, [%r17+8];
	max.f32 	%f16, %f14, %f15;
	ld.shared.f32 	%f17, [%r17+12];
	max.f32 	%f18, %f16, %f17;
	ld.shared.f32 	%f19, [%r17+16];
	max.f32 	%f20, %f18, %f19;
	ld.shared.f32 	%f21, [%r17+20];
	max.f32 	%f22, %f20, %f21;
	ld.shared.f32 	%f23, [%r17+24];
	max.f32 	%f24, %f22, %f23;
	ld.shared.f32 	%f25, [%r17+28];
	max.f32 	%f26, %f24, %f25;
	mov.b32 	%r18, 1;
	shl.b32 	%r19, %r18, %r12;
	xor.b32  	%r20, %r12, 16;
	shl.b32 	%r21, %r18, %r20;
	or.b32  	%r22, %r21, %r19;
	mov.b32 	%r23, %f26;
	shfl.sync.bfly.b32	%r24|%p3, %r23, 16, 31, %r22;
	mov.b32 	%f27, %r24;
	max.f32 	%f1, %f26, %f27;
	@%p1 bra 	$L__BB0_2;
	cvta.to.global.u64 	%rd4, %rd1;
	mul.wide.u32 	%rd5, %r1, 4;
	add.s64 	%rd6, %rd4, %rd5;
	st.global.f32 	[%rd6], %f1;
$L__BB0_2:
	ret;

}
	// .globl	_Z12Frag_swappedPK13__nv_bfloat16S1_Pf
.visible .entry _Z12Frag_swappedPK13__nv_bfloat16S1_Pf(
	.param .u64 .ptr .align 1 _Z12Frag_swappedPK13__nv_bfloat16S1_Pf_param_0,
	.param .u64 .ptr .align 1 _Z12Frag_swappedPK13__nv_bfloat16S1_Pf_param_1,
	.param .u64 .ptr .align 1 _Z12Frag_swappedPK13__nv_bfloat16S1_Pf_param_2
)
{
	.reg .pred 	%p<6>;
	.reg .b32 	%r<23>;
	.reg .b32 	%f<24>;
	.reg .b64 	%rd<7>;

	ld.param.u64 	%rd2, [_Z12Frag_swappedPK13__nv_bfloat16S1_Pf_param_0];
	ld.param.u64 	%rd3, [_Z12Frag_swappedPK13__nv_bfloat16S1_Pf_param_1];
	ld.param.u64 	%rd1, [_Z12Frag_swappedPK13__nv_bfloat16S1_Pf_param_2];
	mov.b32 	%r2, 16;
	wmma.load.a.sync.aligned.row.m16n16k16.bf16 	{%r3, %r4, %r5, %r6}, [%rd2], %r2;
	wmma.load.b.sync.aligned.col.m16n16k16.bf16 	{%r7, %r8, %r9, %r10}, [%rd3], %r2;
	mov.f32 	%f3, 0f00000000;
	wmma.mma.sync.aligned.row.col.m16n16k16.f32.bf16.bf16.f32 {%f4, %f5, %f6, %f7, %f8, %f9, %f10, %f11}, {%r3, %r4, %r5, %r6}, {%r7, %r8, %r9, %r10}, {%f3, %f3, %f3, %f3, %f3, %f3, %f3, %f3};
	max.f32 	%f12, %f4, %f5;
	max.f32 	%f13, %f8, %f9;
	max.f32 	%f14, %f12, %f13;
	max.f32 	%f15, %f6, %f7;
	max.f32 	%f16, %f10, %f11;
	max.f32 	%f17, %f15, %f16;
	mov.u32 	%r1, %tid.x;
	and.b32  	%r11, %r1, 1020;
	mov.b32 	%r12, 15;
	shl.b32 	%r13, %r12, %r11;
	mov.b32 	%r14, %f14;
	shfl.sync.bfly.b32	%r15|%p1, %r14, 1, 31, %r13;
	mov.b32 	%f18, %r15;
	max.f32 	%f19, %f14, %f18;
	mov.b32 	%r16, %f19;
	shfl.sync.bfly.b32	%r17|%p2, %r16, 2, 31, %r13;
	mov.b32 	%f20, %r17;
	max.f32 	%f1, %f19, %f20;
	mov.b32 	%r18, %f17;
	shfl.sync.bfly.b32	%r19|%p3, %r18, 1, 31, %r13;
	mov.b32 	%f21, %r19;
	max.f32 	%f22, %f17, %f21;
	mov.b32 	%r20, %f22;
	shfl.sync.bfly.b32	%r21|%p4, %r20, 2, 31, %r13;
	mov.b32 	%f23, %r21;
	max.f32 	%f2, %f22, %f23;
	and.b32  	%r22, %r1, 3;
	setp.ne.s32 	%p5, %r22, 0;
	@%p5 bra 	$L__BB1_2;
	cvta.to.global.u64 	%rd4, %rd1;
	cvt.u64.u32 	%rd5, %r1;
	add.s64 	%rd6, %rd4, %rd5;
	st.global.f32 	[%rd6], %f1;
	st.global.f32 	[%rd6+32], %f2;
$L__BB1_2:
	ret;

}


// ===== COMPILED SASS (sm_100) =====

	.target	sm_100

	.elftype	@"ET_EXEC"


//--------------------- .note.nv.tkinfo           --------------------------
	.section	.note.nv.tkinfo,"",@"SHT_NOTE"
	.sectionflags	@"SHF_NOTE_NV_TKINFO"
	.tkinfo
        /*0018*/ 	.word	0x00000002
        /*0030*/ 	.string	""
        /*0030*/ 	.string	"ptxas"
        /*0030*/ 	.string	"Cuda compilation tools, release 13.0, V13.0.88"
        /*0030*/ 	.string	"Build cuda_13.0.r13.0/compiler.36424714_0"
        /*0030*/ 	.string	"-arch sm_100 -m 64 "



//--------------------- .note.nv.cuinfo           --------------------------
	.section	.note.nv.cuinfo,"",@"SHT_NOTE"
	.sectionflags	@"SHF_NOTE_NV_CUINFO"
        /*0018*/ 	.short	0x0002
        /*001a*/ 	.short	0x0064
        /*001c*/ 	.short	0x0082
	.zero		2


//--------------------- .nv.info                  --------------------------
	.section	.nv.info,"",@"SHT_CUDA_INFO"
	.align	4


	//----- nvinfo : EIATTR_REGCOUNT
	.align		4
        /*0000*/ 	.byte	0x04, 0x2f
        /*0002*/ 	.short	(.L_1 - .L_0)
	.align		4
.L_0:
        /*0004*/ 	.word	index@(_Z22Frag_standard_baselinePK13__nv_bfloat16S1_Pf)
        /*0008*/ 	.word	0x0000001a


	//----- nvinfo : EIATTR_FRAME_SIZE
	.align		4
.L_1:
        /*000c*/ 	.byte	0x04, 0x11
        /*000e*/ 	.short	(.L_3 - .L_2)
	.align		4
.L_2:
        /*0010*/ 	.word	index@(_Z22Frag_standard_baselinePK13__nv_bfloat16S1_Pf)
        /*0014*/ 	.word	0x00000000


	//----- nvinfo : EIATTR_REGCOUNT
	.align		4
.L_3:
        /*0018*/ 	.byte	0x04, 0x2f
        /*001a*/ 	.short	(.L_5 - .L_4)
	.align		4
.L_4:
        /*001c*/ 	.word	index@(_Z12Frag_swappedPK13__nv_bfloat16S1_Pf)
        /*0020*/ 	.word	0x00000014


	//----- nvinfo : EIATTR_FRAME_SIZE
	.align		4
.L_5:
        /*0024*/ 	.byte	0x04, 0x11
        /*0026*/ 	.short	(.L_7 - .L_6)
	.align		4
.L_6:
        /*0028*/ 	.word	index@(_Z12Frag_swappedPK13__nv_bfloat16S1_Pf)
        /*002c*/ 	.word	0x00000000


	//----- nvinfo : EIATTR_MIN_STACK_SIZE
	.align		4
.L_7:
        /*0030*/ 	.byte	0x04, 0x12
        /*0032*/ 	.short	(.L_9 - .L_8)
	.align		4
.L_8:
        /*0034*/ 	.word	index@(_Z12Frag_swappedPK13__nv_bfloat16S1_Pf)
        /*0038*/ 	.word	0x00000000


	//----- nvinfo : EIATTR_MIN_STACK_SIZE
	.align		4
.L_9:
        /*003c*/ 	.byte	0x04, 0x12
        /*003e*/ 	.short	(.L_11 - .L_10)
	.align		4
.L_10:
        /*0040*/ 	.word	index@(_Z22Frag_standard_baselinePK13__nv_bfloat16S1_Pf)
        /*0044*/ 	.word	0x00000000
.L_11:


//--------------------- .nv.compat                --------------------------
	.section	.nv.compat,"",@"SHT_CUDA_COMPAT_INFO"
	.align	4
        /*0000*/ 	.byte	0x02, 0x09, 0x00, 0x00, 0x02, 0x02, 0x01, 0x00, 0x02, 0x05, 0x05, 0x00, 0x03, 0x07, 0x01, 0x01
        /*0010*/ 	.byte	0x02, 0x03, 0x00, 0x00, 0x02, 0x06, 0x01, 0x00, 0x04, 0x0b, 0x08, 0x00, 0x09, 0x00, 0x00, 0x00
        /*0020*/ 	.byte	0x00, 0x00, 0x00, 0x00


//--------------------- .nv.info._Z12Frag_swappedPK13__nv_bfloat16S1_Pf --------------------------
	.section	.nv.info._Z12Frag_swappedPK13__nv_bfloat16S1_Pf,"",@"SHT_CUDA_INFO"
	.sectionflags	@""
	.align	4


	//----- nvinfo : EIATTR_CUDA_API_VERSION
	.align		4
        /*0000*/ 	.byte	0x04, 0x37
        /*0002*/ 	.short	(.L_13 - .L_12)
.L_12:
        /*0004*/ 	.word	0x00000082


	//----- nvinfo : EIATTR_KPARAM_INFO
	.align		4
.L_13:
        /*0008*/ 	.byte	0x04, 0x17
        /*000a*/ 	.short	(.L_15 - .L_14)
.L_14:
        /*000c*/ 	.word	0x00000000
        /*0010*/ 	.short	0x0002
        /*0012*/ 	.short	0x0010
        /*0014*/ 	.byte	0x00, 0xf5, 0x21, 0x00


	//----- nvinfo : EIATTR_KPARAM_INFO
	.align		4
.L_15:
        /*0018*/ 	.byte	0x04, 0x17
        /*001a*/ 	.short	(.L_17 - .L_16)
.L_16:
        /*001c*/ 	.word	0x00000000
        /*0020*/ 	.short	0x0001
        /*0022*/ 	.short	0x0008
        /*0024*/ 	.byte	0x00, 0xf5, 0x21, 0x00


	//----- nvinfo : EIATTR_KPARAM_INFO
	.align		4
.L_17:
        /*0028*/ 	.byte	0x04, 0x17
        /*002a*/ 	.short	(.L_19 - .L_18)
.L_18:
        /*002c*/ 	.word	0x00000000
        /*0030*/ 	.short	0x0000
        /*0032*/ 	.short	0x0000
        /*0034*/ 	.byte	0x00, 0xf5, 0x21, 0x00


	//----- nvinfo : EIATTR_SPARSE_MMA_MASK
	.align		4
.L_19:
        /*0038*/ 	.byte	0x03, 0x50
        /*003a*/ 	.short	0x0000


	//----- nvinfo : EIATTR_WMMA_USED
	.align		4
        /*003c*/ 	.byte	0x01, 0x2b
	.zero		2


	//----- nvinfo : EIATTR_MAXREG_COUNT
	.align		4
        /*0040*/ 	.byte	0x03, 0x1b
        /*0042*/ 	.short	0x00ff


	//----- nvinfo : EIATTR_MERCURY_ISA_VERSION
	.align		4
        /*0044*/ 	.byte	0x03, 0x5f
        /*0046*/ 	.short	0x0101


	//----- nvinfo : EIATTR_INT_WARP_WIDE_INSTR_OFFSETS
	.align		4
        /*0048*/ 	.byte	0x04, 0x31
        /*004a*/ 	.short	(.L_21 - .L_20)


	//   ....[0]....
.L_20:
        /*004c*/ 	.word	0x000002c0


	//   ....[1]....
        /*0050*/ 	.word	0x000002e0


	//   ....[2]....
        /*0054*/ 	.word	0x00000310


	//----- nvinfo : EIATTR_COOP_GROUP_MASK_REGIDS
	.align		4
.L_21:
        /*0058*/ 	.byte	0x04, 0x29
        /*005a*/ 	.short	(.L_23 - .L_22)


	//   ....[0]....
.L_22:
        /*005c*/ 	.word	0x05000003


	//   ....[1]....
        /*0060*/ 	.word	0x05000003


	//   ....[2]....
        /*0064*/ 	.word	0x05000003


	//   ....[3]....
        /*0068*/ 	.word	0x05000003


	//   ....[4]....
        /*006c*/ 	.word	0x05000003


	//   ....[5]....
        /*0070*/ 	.word	0x05000003


	//   ....[6]....
        /*0074*/ 	.word	0x05000003


	//----- nvinfo : EIATTR_COOP_GROUP_INSTR_OFFSETS
	.align		4
.L_23:
        /*0078*/ 	.byte	0x04, 0x28
        /*007a*/ 	.short	(.L_25 - .L_24)


	//   ....[0]....
.L_24:
        /*007c*/ 	.word	0x00000300


	//   ....[1]....
        /*0080*/ 	.word	0x00000370


	//   ....[2]....
        /*0084*/ 	.word	0x00000380


	//   ....[3]....
        /*0088*/ 	.word	0x000003b0


	//   ....[4]....
        /*008c*/ 	.word	0x000004e0


	//   ....[5]....
        /*0090*/ 	.word	0x00000570


	//   ....[6]....
        /*0094*/ 	.word	0x000005f0


	//----- nvinfo : EIATTR_VRC_CTA_INIT_COUNT
	.align		4
.L_25:
        /*0098*/ 	.byte	0x02, 0x4a
	.zero		1
	.zero		1


	//----- nvinfo : EIATTR_EXIT_INSTR_OFFSETS
	.align		4
        /*009c*/ 	.byte	0x04, 0x1c
        /*009e*/ 	.short	(.L_27 - .L_26)


	//   ....[0]....
.L_26:
        /*00a0*/ 	.word	0x000003d0


	//   ....[1]....
        /*00a4*/ 	.word	0x00000480


	//----- nvinfo : EIATTR_CRS_STACK_SIZE
	.align		4
.L_27:
        /*00a8*/ 	.byte	0x04, 0x1e
        /*00aa*/ 	.short	(.L_29 - .L_28)
.L_28:
        /*00ac*/ 	.word	0x00000000


	//----- nvinfo : EIATTR_CBANK_PARAM_SIZE
	.align		4
.L_29:
        /*00b0*/ 	.byte	0x03, 0x19
        /*00b2*/ 	.short	0x0018


	//----- nvinfo : EIATTR_PARAM_CBANK
	.align		4
        /*00b4*/ 	.byte	0x04, 0x0a
        /*00b6*/ 	.short	(.L_31 - .L_30)
	.align		4
.L_30:
        /*00b8*/ 	.word	index@(.nv.constant0._Z12Frag_swappedPK13__nv_bfloat16S1_Pf)
        /*00bc*/ 	.short	0x0380
        /*00be*/ 	.short	0x0018


	//----- nvinfo : EIATTR_SW_WAR
	.align		4
.L_31:
        /*00c0*/ 	.byte	0x04, 0x36
        /*00c2*/ 	.short	(.L_33 - .L_32)
.L_32:
        /*00c4*/ 	.word	0x00000008
.L_33:


//--------------------- .nv.info._Z22Frag_standard_baselinePK13__nv_bfloat16S1_Pf --------------------------
	.section	.nv.info._Z22Frag_standard_baselinePK13__nv_bfloat16S1_Pf,"",@"SHT_CUDA_INFO"
	.sectionflags	@""
	.align	4


	//----- nvinfo : EIATTR_CUDA_API_VERSION
	.align		4
        /*0000*/ 	.byte	0x04, 0x37
        /*0002*/ 	.short	(.L_35 - .L_34)
.L_34:
        /*0004*/ 	.word	0x00000082


	//----- nvinfo : EIATTR_KPARAM_INFO
	.align		4
.L_35:
        /*0008*/ 	.byte	0x04, 0x17
        /*000a*/ 	.short	(.L_37 - .L_36)
.L_36:
        /*000c*/ 	.word	0x00000000
        /*0010*/ 	.short	0x0002
        /*0012*/ 	.short	0x0010
        /*0014*/ 	.byte	0x00, 0xf5, 0x21, 0x00


	//----- nvinfo : EIATTR_KPARAM_INFO
	.align		4
.L_37:
        /*0018*/ 	.byte	0x04, 0x17
        /*001a*/ 	.short	(.L_39 - .L_38)
.L_38:
        /*001c*/ 	.word	0x00000000
        /*0020*/ 	.short	0x0001
        /*0022*/ 	.short	0x0008
        /*0024*/ 	.byte	0x00, 0xf5, 0x21, 0x00


	//----- nvinfo : EIATTR_KPARAM_INFO
	.align		4
.L_39:
        /*0028*/ 	.byte	0x04, 0x17
        /*002a*/ 	.short	(.L_41 - .L_40)
.L_40:
        /*002c*/ 	.word	0x00000000
        /*0030*/ 	.short	0x0000
        /*0032*/ 	.short	0x0000
        /*0034*/ 	.byte	0x00, 0xf5, 0x21, 0x00


	//----- nvinfo : EIATTR_SPARSE_MMA_MASK
	.align		4
.L_41:
        /*0038*/ 	.byte	0x03, 0x50
        /*003a*/ 	.short	0x0000


	//----- nvinfo : EIATTR_WMMA_USED
	.align		4
        /*003c*/ 	.byte	0x01, 0x2b
	.zero		2


	//----- nvinfo : EIATTR_MAXREG_COUNT
	.align		4
        /*0040*/ 	.byte	0x03, 0x1b
        /*0042*/ 	.short	0x00ff


	//----- nvinfo : EIATTR_NUM_BARRIERS
	.align		4
        /*0044*/ 	.byte	0x02, 0x4c
        /*0046*/ 	.byte	0x01
	.zero		1


	//----- nvinfo : EIATTR_MERCURY_ISA_VERSION
	.align		4
        /*0048*/ 	.byte	0x03, 0x5f
        /*004a*/ 	.short	0x0101


	//----- nvinfo : EIATTR_COOP_GROUP_MASK_REGIDS
	.align		4
        /*004c*/ 	.byte	0x04, 0x29
        /*004e*/ 	.short	(.L_43 - .L_42)


	//   ....[0]....
.L_42:
        /*0050*/ 	.word	0x05000003


	//----- nvinfo : EIATTR_COOP_GROUP_INSTR_OFFSETS
	.align		4
.L_43:
        /*0054*/ 	.byte	0x04, 0x28
        /*0056*/ 	.short	(.L_45 - .L_44)


	//   ....[0]....
.L_44:
        /*0058*/ 	.word	0x00000440


	//----- nvinfo : EIATTR_VRC_CTA_INIT_COUNT
	.align		4
.L_45:
        /*005c*/ 	.byte	0x02, 0x4a
	.zero		1
	.zero		1


	//----- nvinfo : EIATTR_EXIT_INSTR_OFFSETS
	.align		4
        /*0060*/ 	.byte	0x04, 0x1c
        /*0062*/ 	.short	(.L_47 - .L_46)


	//   ....[0]....
.L_46:
        /*0064*/ 	.word	0x00000450


	//   ....[1]....
        /*0068*/ 	.word	0x000004d0


	//----- nvinfo : EIATTR_CBANK_PARAM_SIZE
	.align		4
.L_47:
        /*006c*/ 	.byte	0x03, 0x19
        /*006e*/ 	.short	0x0018


	//----- nvinfo : EIATTR_PARAM_CBANK
	.align		4
        /*0070*/ 	.byte	0x04, 0x0a
        /*0072*/ 	.short	(.L_49 - .L_48)
	.align		4
.L_48:
        /*0074*/ 	.word	index@(.nv.constant0._Z22Frag_standard_baselinePK13__nv_bfloat16S1_Pf)
        /*0078*/ 	.short	0x0380
        /*007a*/ 	.short	0x0018


	//----- nvinfo : EIATTR_SW_WAR
	.align		4
.L_49:
        /*007c*/ 	.byte	0x04, 0x36
        /*007e*/ 	.short	(.L_51 - .L_50)
.L_50:
        /*0080*/ 	.word	0x00000008
.L_51:


//--------------------- .nv.callgraph             --------------------------
	.section	.nv.callgraph,"",@"SHT_CUDA_CALLGRAPH"
	.align	4
	.sectionentsize	8
	.align		4
        /*0000*/ 	.word	0x00000000
	.align		4
        /*0004*/ 	.word	0xffffffff
	.align		4
        /*0008*/ 	.word	0x00000000
	.align		4
        /*000c*/ 	.word	0xfffffffe
	.align		4
        /*0010*/ 	.word	0x00000000
	.align		4
        /*0014*/ 	.word	0xfffffffd
	.align		4
        /*0018*/ 	.word	0x00000000
	.align		4
        /*001c*/ 	.word	0xfffffffc


//--------------------- .text._Z12Frag_swappedPK13__nv_bfloat16S1_Pf --------------------------
	.section	.text._Z12Frag_swappedPK13__nv_bfloat16S1_Pf,"ax",@progbits
	.align	128
        .global         _Z12Frag_swappedPK13__nv_bfloat16S1_Pf
        .type           _Z12Frag_swappedPK13__nv_bfloat16S1_Pf,@function
        .size           _Z12Frag_swappedPK13__nv_bfloat16S1_Pf,(.L_x_10 - _Z12Frag_swappedPK13__nv_bfloat16S1_Pf)
        .other          _Z12Frag_swappedPK13__nv_bfloat16S1_Pf,@"STO_CUDA_ENTRY STV_DEFAULT"
_Z12Frag_swappedPK13__nv_bfloat16S1_Pf:
.text._Z12Frag_swappedPK13__nv_bfloat16S1_Pf:
[----:B------:R-:W-:Y:S01]  /*0000*/  LDC R1, c[0x0][0x37c] ;  /* 0x0000df00ff017b82 */ /* 0x000fe20000000800 */
[----:B------:R-:W0:Y:S07]  /*0010*/  S2R R5, SR_LANEID ;  /* 0x0000000000057919 */ /* 0x000e2e0000000000 */
[----:B------:R-:W1:Y:S01]  /*0020*/  LDC.64 R16, c[0x0][0x358] ;  /* 0x0000d600ff107b82 */ /* 0x000e620000000a00 */
[----:B------:R-:W-:Y:S05]  /*0030*/  WARPSYNC.ALL ;  /* 0x0000000000007948 */ /* 0x000fea0003800000 */
[----:B------:R-:W2:Y:S01]  /*0040*/  LDCU.128 UR4, c[0x0][0x380] ;  /* 0x00007000ff0477ac */ /* 0x000ea20008000c00 */
[----:B------:R-:W-:Y:S01]  /*0050*/  IMAD.MOV.U32 R3, RZ, RZ, RZ ;  /* 0x000000ffff037224 */ /* 0x000fe200078e00ff */
[----:B-1----:R-:W-:-:S02]  /*0060*/  R2UR UR8, R16 ;  /* 0x00000000100872ca */ /* 0x002fc400000e0000 */
[C---:B------:R-:W-:Y:S02]  /*0070*/  R2UR UR9, R17.reuse ;  /* 0x00000000110972ca */ /* 0x040fe400000e0000 */
[C---:B------:R-:W-:Y:S02]  /*0080*/  R2UR UR10, R16.reuse ;  /* 0x00000000100a72ca */ /* 0x040fe400000e0000 */
[----:B------:R-:W-:Y:S02]  /*0090*/  R2UR UR11, R17 ;  /* 0x00000000110b72ca */ /* 0x000fe400000e0000 */
[----:B0-----:R-:W-:Y:S02]  /*00a0*/  LOP3.LUT R2, R5, 0x3, RZ, 0xc0, !PT ;  /* 0x0000000305027812 */ /* 0x001fe400078ec0ff */
[----:B------:R-:W-:Y:S02]  /*00b0*/  SHF.R.U32.HI R5, RZ, 0x2, R5 ;  /* 0x00000002ff057819 */ /* 0x000fe40000011605 */
[----:B------:R-:W-:-:S02]  /*00c0*/  R2UR UR12, R16 ;  /* 0x00000000100c72ca */ /* 0x000fc400000e0000 */
[----:B------:R-:W-:Y:S01]  /*00d0*/  R2UR UR13, R17 ;  /* 0x00000000110d72ca */ /* 0x000fe200000e0000 */
[----:B------:R-:W-:Y:S01]  /*00e0*/  IMAD.WIDE.U32 R2, R5, 0x8, R2 ;  /* 0x0000000805027825 */ /* 0x000fe200078e0002 */
[----:B------:R-:W-:Y:S02]  /*00f0*/  R2UR UR14, R16 ;  /* 0x00000000100e72ca */ /* 0x000fe400000e0000 */
[----:B------:R-:W-:Y:S02]  /*0100*/  R2UR UR15, R17 ;  /* 0x00000000110f72ca */ /* 0x000fe400000e0000 */
[C---:B--2---:R-:W-:Y:S02]  /*0110*/  LEA R12, P0, R2.reuse, UR4, 0x2 ;  /* 0x00000004020c7c11 */ /* 0x044fe4000f8010ff */
[----:B------:R-:W-:Y:S02]  /*0120*/  LEA R14, P1, R2, UR6, 0x2 ;  /* 0x00000006020e7c11 */ /* 0x000fe4000f8210ff */
[----:B------:R-:W-:-:S02]  /*0130*/  R2UR UR16, R16 ;  /* 0x00000000101072ca */ /* 0x000fc400000e0000 */
[C---:B------:R-:W-:Y:S02]  /*0140*/  R2UR UR17, R17.reuse ;  /* 0x00000000111172ca */ /* 0x040fe400000e0000 */
[----:B------:R-:W-:Y:S02]  /*0150*/  R2UR UR18, R16 ;  /* 0x00000000101272ca */ /* 0x000fe400000e0000 */
[C---:B------:R-:W-:Y:S02]  /*0160*/  R2UR UR19, R17.reuse ;  /* 0x00000000111372ca */ /* 0x040fe400000e0000 */
[C-C-:B------:R-:W-:Y:S02]  /*0170*/  LEA.HI.X R13, R2.reuse, UR5, R3.reuse, 0x2, P0 ;  /* 0x00000005020d7c11 */ /* 0x140fe400080f1403 */
[----:B------:R-:W-:Y:S02]  /*0180*/  LEA.HI.X R15, R2, UR7, R3, 0x2, P1 ;  /* 0x00000007020f7c11 */ /* 0x000fe400088f1403 */
[----:B------:R-:W-:Y:S01]  /*0190*/  R2UR UR4, R16 ;  /* 0x00000000100472ca */ /* 0x000fe200000e0000 */
[----:B------:R-:W2:Y:S01]  /*01a0*/  LD.E R4, desc[UR8][R12.64] ;  /* 0x000000080c047980 */ /* 0x000ea2000c101900 */
[----:B------:R-:W-:-:S02]  /*01b0*/  R2UR UR5, R17 ;  /* 0x00000000110572ca */ /* 0x000fc400000e0000 */
[----:B------:R-:W-:Y:S01]  /*01c0*/  R2UR UR6, R16 ;  /* 0x00000000100672ca */ /* 0x000fe200000e0000 */
[----:B------:R-:W2:Y:S01]  /*01d0*/  LD.E R5, desc[UR10][R12.64+0x100] ;  /* 0x0001000a0c057980 */ /* 0x000ea2000c101900 */
[----:B------:R-:W-:-:S03]  /*01e0*/  R2UR UR7, R17 ;  /* 0x00000000110772ca */ /* 0x000fc600000e0000 */
[----:B------:R-:W2:Y:S04]  /*01f0*/  LD.E R6, desc[UR12][R12.64+0x10] ;  /* 0x0000100c0c067980 */ /* 0x000ea8000c101900 */
[----:B------:R-:W2:Y:S04]  /*0200*/  LD.E R7, desc[UR14][R12.64+0x110] ;  /* 0x0001100e0c077980 */ /* 0x000ea8000c101900 */
[----:B------:R-:W2:Y:S04]  /*0210*/  LD.E R8, desc[UR16][R14.64+0x100] ;  /* 0x000100100e087980 */ /* 0x000ea8000c101900 */
[----:B------:R-:W2:Y:S04]  /*0220*/  LD.E R9, desc[UR18][R14.64+0x110] ;  /* 0x000110120e097980 */ /* 0x000ea8000c101900 */
[----:B------:R-:W3:Y:S04]  /*0230*/  LD.E R2, desc[UR4][R14.64] ;  /* 0x000000040e027980 */ /* 0x000ee8000c101900 */
[----:B------:R-:W3:Y:S01]  /*0240*/  LD.E R3, desc[UR6][R14.64+0x10] ;  /* 0x000010060e037980 */ /* 0x000ee2000c101900 */
[----:B------:R-:W0:Y:S01]  /*0250*/  S2R R0, SR_TID.X ;  /* 0x0000000000007919 */ /* 0x000e220000002100 */
[C---:B--2---:R-:W-:Y:S08]  /*0260*/  HMMA.16816.F32.BF16 R8, R4.reuse, R8, RZ ;  /* 0x000000080408723c */ /* 0x044ff000000418ff */
[----:B---3--:R-:W-:Y:S01]  /*0270*/  HMMA.16816.F32.BF16 R4, R4, R2, RZ ;  /* 0x000000020404723c */ /* 0x008fe200000418ff */
[----:B------:R-:W-:Y:S01]  /*0280*/  IMAD.MOV.U32 R3, RZ, RZ, 0xf ;  /* 0x0000000fff037424 */ /* 0x000fe200078e00ff */
[----:B0-----:R-:W-:-:S04]  /*0290*/  LOP3.LUT R2, R0, 0x3fc, RZ, 0xc0, !PT ;  /* 0x000003fc00027812 */ /* 0x001fc800078ec0ff */
[----:B------:R-:W-:-:S04]  /*02a0*/  SHF.L.U32 R3, R3, R2, RZ ;  /* 0x0000000203037219 */ /* 0x000fc800000006ff */
[----:B------:R-:W-:Y:S05]  /*02b0*/  WARPSYNC R3 ;  /* 0x0000000003007348 */ /* 0x000fea0003800000 */
[----:B------:R-:W0:Y:S01]  /*02c0*/  MATCH.ANY R2, R3 ;  /* 0x00000000030273a1 */ /* 0x000e2200000e8000 */
[----:B------:R-:W-:-:S07]  /*02d0*/  FMNMX R8, R8, R9, !PT ;  /* 0x0000000908087209 */ /* 0x000fce0007800000 */
[----:B------:R-:W1:Y:S01]  /*02e0*/  REDUX.OR UR4, R3 ;  /* 0x00000000030473c4 */ /* 0x000e620000004000 */
[----:B------:R-:W-:-:S05]  /*02f0*/  FMNMX3 R4, R4, R5, R8, !PT ;  /* 0x0000000504047276 */ /* 0x000fca0007800008 */
[----:B------:R-:W2:Y:S01]  /*0300*/  SHFL.BFLY PT, R5, R4, 0x1, 0x1f ;  /* 0x0c201f0004057f89 */ /* 0x000ea200000e0000 */
[----:B------:R-:W-:Y:S01]  /*0310*/  VOTEU.ANY UR5, UPT, PT ;  /* 0x0000000000057886 */ /* 0x000fe200038e0100 */
[----:B------:R-:W-:Y:S02]  /*0320*/  FMNMX R10, R10, R11, !PT ;  /* 0x0000000b0a0a7209 */ /* 0x000fe40007800000 */
[----:B0-----:R-:W-:Y:S02]  /*0330*/  LOP3.LUT P0, RZ, R3, UR5, R2, 0x40, !PT ;  /* 0x0000000503ff7c12 */ /* 0x001fe4000f804002 */
[----:B------:R-:W-:Y:S02]  /*0340*/  FMNMX3 R6, R6, R7, R10, !PT ;  /* 0x0000000706067276 */ /* 0x000fe4000780000a */
[----:B--2---:R-:W-:-:S09]  /*0350*/  FMNMX R2, R4, R5, !PT ;  /* 0x0000000504027209 */ /* 0x004fd20007800000 */
[----:B-1----:R-:W-:Y:S05]  /*0360*/  @!P0 BRA.DIV UR4, `(.L_x_0) ;  /* 0x0000000204488947 */ /* 0x002fea000b800000 */
[----:B------:R-:W0:Y:S04]  /*0370*/  SHFL.BFLY PT, R7, R6, 0x1, 0x1f ;  /* 0x0c201f0006077f89 */ /* 0x000e2800000e0000 */
[----:B------:R-:W1:Y:S01]  /*0380*/  SHFL.BFLY PT, R5, R2, 0x2, 0x1f ;  /* 0x0c401f0002057f89 */ /* 0x000e6200000e0000 */
[----:B0-----:R-:W-:Y:S02]  /*0390*/  FMNMX R4, R6, R7, !PT ;  /* 0x0000000706047209 */ /* 0x001fe40007800000 */
[----:B-1----:R-:W-:-:S03]  /*03a0*/  FMNMX R5, R2, R5, !PT ;  /* 0x0000000502057209 */ /* 0x002fc60007800000 */
[----:B------:R0:W1:Y:S04]  /*03b0*/  SHFL.BFLY PT, R7, R4, 0x2, 0x1f ;  /* 0x0c401f0004077f89 */ /* 0x00006800000e0000 */
.L_x_7:
[----:B------:R-:W-:-:S13]  /*03c0*/  LOP3.LUT P0, RZ, R0, 0x3, RZ, 0xc0, !PT ;  /* 0x0000000300ff7812 */ /* 0x000fda000780c0ff */
[----:B------:R-:W-:Y:S05]  /*03d0*/  @P0 EXIT ;  /* 0x000000000000094d */ /* 0x000fea0003800000 */
[----:B------:R-:W2:Y:S01]  /*03e0*/  LDCU.64 UR4, c[0x0][0x390] ;  /* 0x00007200ff0477ac */ /* 0x000ea20008000a00 */
[C---:B------:R-:W-:Y:S02]  /*03f0*/  R2UR UR6, R16.reuse ;  /* 0x00000000100672ca */ /* 0x040fe400000e0000 */
[C---:B------:R-:W-:Y:S02]  /*0400*/  R2UR UR7, R17.reuse ;  /* 0x00000000110772ca */ /* 0x040fe400000e0000 */
[----:B------:R-:W-:Y:S02]  /*0410*/  R2UR UR8, R16 ;  /* 0x00000000100872ca */ /* 0x000fe400000e0000 */
[----:B------:R-:W-:Y:S02]  /*0420*/  R2UR UR9, R17 ;  /* 0x00000000110972ca */ /* 0x000fe400000e0000 */
[----:B-1----:R-:W-:Y:S02]  /*0430*/  FMNMX R7, R4, R7, !PT ;  /* 0x0000000704077209 */ /* 0x002fe40007800000 */
[----:B--2---:R-:W-:-:S05]  /*0440*/  IADD3 R2, P0, PT, R0, UR4, RZ ;  /* 0x0000000400027c10 */ /* 0x004fca000ff1e0ff */
[----:B------:R-:W-:-:S05]  /*0450*/  IMAD.X R3, RZ, RZ, UR5, P0 ;  /* 0x00000005ff037e24 */ /* 0x000fca00080e06ff */
[----:B------:R-:W-:Y:S04]  /*0460*/  STG.E desc[UR6][R2.64], R5 ;  /* 0x0000000502007986 */ /* 0x000fe8000c101906 */
[----:B------:R-:W-:Y:S01]  /*0470*/  STG.E desc[UR8][R2.64+0x20], R7 ;  /* 0x0000200702007986 */ /* 0x000fe2000c101908 */
[----:B------:R-:W-:Y:S05]  /*0480*/  EXIT ;  /* 0x000000000000794d */ /* 0x000fea0003800000 */
.L_x_0:
[----:B------:R-:W-:Y:S01]  /*0490*/  BSSY B0, `(.L_x_1) ;  /* 0x0000007000007945 */ /* 0x000fe20003800000 */
[----:B------:R-:W-:Y:S02]  /*04a0*/  IMAD.MOV.U32 R4, RZ, RZ, R2 ;  /* 0x000000ffff047224 */ /* 0x000fe400078e0002 */
[----:B------:R-:W-:Y:S02]  /*04b0*/  IMAD.MOV.U32 R7, RZ, RZ, 0x2 ;  /* 0x00000002ff077424 */ /* 0x000fe400078e00ff */
[----:B------:R-:W-:-:S07]  /*04c0*/  IMAD.MOV.U32 R8, RZ, RZ, 0x1f ;  /* 0x0000001fff087424 */ /* 0x000fce00078e00ff */
[----:B------:R-:W-:Y:S05]  /*04d0*/  WARPSYNC.COLLECTIVE R3, `(.L_x_2) ;  /* 0x0000000003087348 */ /* 0x000fea0003c00000 */
[----:B------:R0:W1:Y:S02]  /*04e0*/  SHFL.BFLY P0, R7, R4, R7, R8 ;  /* 0x0c00000704077389 */ /* 0x0000640000000008 */
[----:B01----:R-:W-:Y:S05]  /*04f0*/  ENDCOLLECTIVE ;  /* 0x000000000000791b */ /* 0x003fea0003800000 */
.L_x_2:
[----:B------:R-:W-:Y:S05]  /*0500*/  BSYNC B0 ;  /* 0x0000000000007941 */ /* 0x000fea0003800000 */
.L_x_1:
[----:B------:R-:W-:Y:S01]  /*0510*/  BSSY B0, `(.L_x_3) ;  /* 0x0000008000007945 */ /* 0x000fe20003800000 */
[----:B------:R-:W-:Y:S02]  /*0520*/  IMAD.MOV.U32 R5, RZ, RZ, R7 ;  /* 0x000000ffff057224 */ /* 0x000fe400078e0007 */
[----:B------:R-:W-:Y:S02]  /*0530*/  IMAD.MOV.U32 R4, RZ, RZ, R6 ;  /* 0x000000ffff047224 */ /* 0x000fe400078e0006 */
[----:B------:R-:W-:Y:S02]  /*0540*/  IMAD.MOV.U32 R7, RZ, RZ, 0x1 ;  /* 0x00000001ff077424 */ /* 0x000fe400078e00ff */
[----:B------:R-:W-:-:S07]  /*0550*/  IMAD.MOV.U32 R8, RZ, RZ, 0x1f ;  /* 0x0000001fff087424 */ /* 0x000fce00078e00ff */
[----:B------:R-:W-:Y:S05]  /*0560*/  WARPSYNC.COLLECTIVE R3, `(.L_x_4) ;  /* 0x0000000003087348 */ /* 0x000fea0003c00000 */
[----:B------:R0:W1:Y:S02]  /*0570*/  SHFL.BFLY P0, R7, R4, R7, R8 ;  /* 0x0c00000704077389 */ /* 0x0000640000000008 */
[----:B01----:R-:W-:Y:S05]  /*0580*/  ENDCOLLECTIVE ;  /* 0x000000000000791b */ /* 0x003fea0003800000 */
.L_x_4:
[----:B------:R-:W-:Y:S05]  /*0590*/  BSYNC B0 ;  /* 0x0000000000007941 */ /* 0x000fea0003800000 */
.L_x_3:
[----:B------:R-:W-:Y:S01]  /*05a0*/  BSSY B0, `(.L_x_5) ;  /* 0x0000007000007945 */ /* 0x000fe20003800000 */
[----:B------:R-:W-:Y:S01]  /*05b0*/  FMNMX R4, R6, R7, !PT ;  /* 0x0000000706047209 */ /* 0x000fe20007800000 */
[----:B------:R-:W-:Y:S02]  /*05c0*/  IMAD.MOV.U32 R7, RZ, RZ, 0x2 ;  /* 0x00000002ff077424 */ /* 0x000fe400078e00ff */
[----:B------:R-:W-:-:S07]  /*05d0*/  IMAD.MOV.U32 R8, RZ, RZ, 0x1f ;  /* 0x0000001fff087424 */ /* 0x000fce00078e00ff */
[----:B------:R-:W-:Y:S05]  /*05e0*/  WARPSYNC.COLLECTIVE R3, `(.L_x_6) ;  /* 0x0000000003087348 */ /* 0x000fea0003c00000 */
[----:B------:R0:W1:Y:S02]  /*05f0*/  SHFL.BFLY P0, R7, R4, R7, R8 ;  /* 0x0c00000704077389 */ /* 0x0000640000000008 */
[----:B01----:R-:W-:Y:S05]  /*0600*/  ENDCOLLECTIVE ;  /* 0x000000000000791b */ /* 0x003fea0003800000 */
.L_x_6:
[----:B------:R-:W-:Y:S05]  /*0610*/  BSYNC B0 ;  /* 0x0000000000007941 */ /* 0x000fea0003800000 */
.L_x_5:
[----:B------:R-:W-:Y:S01]  /*0620*/  FMNMX R5, R2, R5, !PT ;  /* 0x0000000502057209 */ /* 0x000fe20007800000 */
[----:B------:R-:W-:Y:S06]  /*0630*/  BRA `(.L_x_7) ;  /* 0xfffffffc00607947 */ /* 0x000fec000383ffff */
.L_x_8:
[----:B------:R-:W-:-:S00]  /*0640*/  BRA `(.L_x_8) ;  /* 0xfffffffc00fc7947 */ /* 0x000fc0000383ffff */
[----:B------:R-:W-:-:S00]  /*0650*/  NOP ;  /* 0x0000000000007918 */ /* 0x000fc00000000000 */
        /* <DEDUP_REMOVED lines=10> */
.L_x_10:


//--------------------- .text._Z22Frag_standard_baselinePK13__nv_bfloat16S1_Pf --------------------------
	.section	.text._Z22Frag_standard_baselinePK13__nv_bfloat16S1_Pf,"ax",@progbits
	.align	128
        .global         _Z22Frag_standard_baselinePK13__nv_bfloat16S1_Pf
        .type           _Z22Frag_standard_baselinePK13__nv_bfloat16S1_Pf,@function
        .size           _Z22Frag_standard_baselinePK13__nv_bfloat16S1_Pf,(.L_x_11 - _Z22Frag_standard_baselinePK13__nv_bfloat16S1_Pf)
        .other          _Z22Frag_standard_baselinePK13__nv_bfloat16S1_Pf,@"STO_CUDA_ENTRY STV_DEFAULT"
_Z22Frag_standard_baselinePK13__nv_bfloat16S1_Pf:
.text._Z22Frag_standard_baselinePK13__nv_bfloat16S1_Pf:
        /* <DEDUP_REMOVED lines=16> */
[C---:B------:R-:W-:Y:S02]  /*0100*/  R2UR UR15, R21.reuse ;  /* 0x00000000150f72ca */ /* 0x040fe400000e0000 */
[----:B--2---:R-:W-:Y:S02]  /*0110*/  LEA R12, P0, R2, UR4, 0x2 ;  /* 0x00000004020c7c11 */ /* 0x004fe4000f8010ff */
[----:B------:R-:W-:Y:S02]  /*0120*/  R2UR UR16, R20 ;  /* 0x00000000141072ca */ /* 0x000fe400000e0000 */
[----:B------:R-:W-:-:S02]  /*0130*/  R2UR UR17, R21 ;  /* 0x00000000151172ca */ /* 0x000fc400000e0000 */
[----:B------:R-:W-:Y:S02]  /*0140*/  R2UR UR18, R20 ;  /* 0x00000000141272ca */ /* 0x000fe400000e0000 */
[C---:B------:R-:W-:Y:S02]  /*0150*/  R2UR UR19, R21.reuse ;  /* 0x00000000151372ca */ /* 0x040fe400000e0000 */
[----:B------:R-:W-:Y:S02]  /*0160*/  LEA.HI.X R13, R2, UR5, R3, 0x2, P0 ;  /* 0x00000005020d7c11 */ /* 0x000fe400080f1403 */
[C---:B------:R-:W-:Y:S02]  /*0170*/  R2UR UR20, R20.reuse ;  /* 0x00000000141472ca */ /* 0x040fe400000e0000 */
[----:B------:R-:W-:Y:S01]  /*0180*/  R2UR UR21, R21 ;  /* 0x00000000151572ca */ /* 0x000fe200000e0000 */
[----:B------:R-:W2:Y:S01]  /*0190*/  LD.E R4, desc[UR8][R12.64] ;  /* 0x000000080c047980 */ /* 0x000ea2000c101900 */
[----:B------:R-:W-:-:S02]  /*01a0*/  R2UR UR4, R20 ;  /* 0x00000000140472ca */ /* 0x000fc400000e0000 */
[----:B------:R-:W-:Y:S01]  /*01b0*/  R2UR UR5, R21 ;  /* 0x00000000150572ca */ /* 0x000fe200000e0000 */
[----:B------:R-:W2:Y:S01]  /*01c0*/  LD.E R5, desc[UR10][R12.64+0x100] ;  /* 0x0001000a0c057980 */ /* 0x000ea2000c101900 */
[----:B------:R-:W-:-:S03]  /*01d0*/  LEA R14, P1, R2, UR6, 0x2 ;  /* 0x00000006020e7c11 */ /* 0x000fc6000f8210ff */
[----:B------:R-:W2:Y:S01]  /*01e0*/  LD.E R6, desc[UR12][R12.64+0x10] ;  /* 0x0000100c0c067980 */ /* 0x000ea2000c101900 */
[----:B------:R-:W-:-:S03]  /*01f0*/  LEA.HI.X R15, R2, UR7, R3, 0x2, P1 ;  /* 0x00000007020f7c11 */ /* 0x000fc600088f1403 */
[----:B------:R-:W2:Y:S04]  /*0200*/  LD.E R7, desc[UR14][R12.64+0x110] ;  /* 0x0001100e0c077980 */ /* 0x000ea8000c101900 */
[----:B------:R-:W2:Y:S04]  /*0210*/  LD.E R8, desc[UR16][R14.64] ;  /* 0x000000100e087980 */ /* 0x000ea8000c101900 */
[----:B------:R-:W2:Y:S04]  /*0220*/  LD.E R9, desc[UR18][R14.64+0x10] ;  /* 0x000010120e097980 */ /* 0x000ea8000c101900 */
[----:B------:R-:W3:Y:S04]  /*0230*/  LD.E R16, desc[UR20][R14.64+0x100] ;  /* 0x000100140e107980 */ /* 0x000ee8000c101900 */
[----:B------:R-:W3:Y:S01]  /*0240*/  LD.E R17, desc[UR4][R14.64+0x110] ;  /* 0x000110040e117980 */ /* 0x000ee2000c101900 */
[----:B------:R-:W0:Y:S01]  /*0250*/  S2UR UR5, SR_CgaCtaId ;  /* 0x00000000000579c3 */ /* 0x000e220000008800 */
[----:B------:R-:W1:Y:S01]  /*0260*/  S2R R0, SR_TID.X ;  /* 0x0000000000007919 */ /* 0x000e620000002100 */
[----:B------:R-:W-:-:S02]  /*0270*/  UMOV UR4, 0x400 ;  /* 0x0000040000047882 */ /* 0x000fc40000000000 */
[----:B0-----:R-:W-:-:S06]  /*0280*/  ULEA UR4, UR5, UR4, 0x18 ;  /* 0x0000000405047291 */ /* 0x001fcc000f8ec0ff */
[----:B------:R-:W-:Y:S01]  /*0290*/  LEA R22, R2, UR4, 0x3 ;  /* 0x0000000402167c11 */ /* 0x000fe2000f8e18ff */
[C---:B-1----:R-:W-:Y:S01]  /*02a0*/  IMAD.SHL.U32 R3, R0.reuse, 0x40, RZ ;  /* 0x0000004000037824 */ /* 0x042fe200078e00ff */
[----:B------:R-:W-:-:S04]  /*02b0*/  ISETP.GE.U32.AND P0, PT, R0, 0x10, PT ;  /* 0x000000100000780c */ /* 0x000fc80003f06070 */
[----:B------:R-:W-:-:S05]  /*02c0*/  LOP3.LUT R3, R3, 0x3c0, RZ, 0xc0, !PT ;  /* 0x000003c003037812 */ /* 0x000fca00078ec0ff */
[----:B------:R-:W-:-:S04]  /*02d0*/  VIADD R3, R3, UR4 ;  /* 0x0000000403037c36 */ /* 0x000fc80008000000 */
[----:B------:R-:W-:Y:S02]  /*02e0*/  VIADD R23, R3, 0x20 ;  /* 0x0000002003177836 */ /* 0x000fe40000000000 */
[----:B------:R-:W-:Y:S01]  /*02f0*/  @!P0 IMAD.MOV R23, RZ, RZ, R3 ;  /* 0x000000ffff178224 */ /* 0x000fe200078e0203 */
[C---:B------:R-:W-:Y:S02]  /*0300*/  LOP3.LUT R2, R0.reuse, 0x10, RZ, 0x3c, !PT ;  /* 0x0000001000027812 */ /* 0x040fe400078e3cff */
[----:B------:R-:W-:Y:S01]  /*0310*/  ISETP.GT.U32.AND P0, PT, R0, 0xf, PT ;  /* 0x0000000f0000780c */ /* 0x000fe20003f04070 */
[C---:B--2---:R-:W-:Y:S08]  /*0320*/  HMMA.16816.F32.BF16 R8, R4.reuse, R8, RZ ;  /* 0x000000080408723c */ /* 0x044ff000000418ff */
[----:B---3--:R-:W-:Y:S11]  /*0330*/  HMMA.16816.F32.BF16 R4, R4, R16, RZ ;  /* 0x000000100404723c */ /* 0x008ff600000418ff */
[----:B------:R-:W-:Y:S04]  /*0340*/  STS.64 [R22], R8 ;  /* 0x0000000816007388 */ /* 0x000fe80000000a00 */
[----:B------:R-:W-:Y:S04]  /*0350*/  STS.64 [R22+0x200], R10 ;  /* 0x0002000a16007388 */ /* 0x000fe80000000a00 */
[----:B------:R-:W-:Y:S04]  /*0360*/  STS.64 [R22+0x20], R4 ;  /* 0x0000200416007388 */ /* 0x000fe80000000a00 */
[----:B------:R-:W-:Y:S01]  /*0370*/  STS.64 [R22+0x220], R6 ;  /* 0x0002200616007388 */ /* 0x000fe20000000a00 */
[----:B------:R-:W-:Y:S06]  /*0380*/  BAR.SYNC.DEFER_BLOCKING 0x0 ;  /* 0x0000000000007b1d */ /* 0x000fec0000010000 */
[----:B------:R-:W0:Y:S04]  /*0390*/  LDS.128 R16, [R23] ;  /* 0x0000000017107984 */ /* 0x000e280000000c00 */
[----:B------:R-:W1:Y:S01]  /*03a0*/  LDS.128 R12, [R23+0x10] ;  /* 0x00001000170c7984 */ /* 0x000e620000000c00 */
[----:B0-----:R-:W-:Y:S01]  /*03b0*/  FMNMX3 R16, R16, -INF , R17, !PT ;  /* 0xff80000010107876 */ /* 0x001fe20007800011 */
[----:B------:R-:W-:-:S03]  /*03c0*/  IMAD.MOV.U32 R17, RZ, RZ, 0x1 ;  /* 0x00000001ff117424 */ /* 0x000fc600078e00ff */
[----:B------:R-:W-:Y:S02]  /*03d0*/  FMNMX3 R16, R16, R18, R19, !PT ;  /* 0x0000001210107276 */ /* 0x000fe40007800013 */
[C---:B------:R-:W-:Y:S02]  /*03e0*/  SHF.L.U32 R3, R17.reuse, R2, RZ ;  /* 0x0000000211037219 */ /* 0x040fe400000006ff */
[----:B------:R-:W-:Y:S02]  /*03f0*/  SHF.L.U32 R2, R17, R0, RZ ;  /* 0x0000000011027219 */ /* 0x000fe400000006ff */
[----:B-1----:R-:W-:Y:S02]  /*0400*/  FMNMX3 R12, R16, R12, R13, !PT ;  /* 0x0000000c100c7276 */ /* 0x002fe4000780000d */
[----:B------:R-:W-:Y:S02]  /*0410*/  LOP3.LUT R3, R3, R2, RZ, 0xfc, !PT ;  /* 0x0000000203037212 */ /* 0x000fe400078efcff */
[----:B------:R-:W-:-:S02]  /*0420*/  FMNMX3 R12, R12, R14, R15, !PT ;  /* 0x0000000e0c0c7276 */ /* 0x000fc4000780000f */
[----:B------:R-:W-:Y:S05]  /*0430*/  WARPSYNC R3 ;  /* 0x0000000003007348 */ /* 0x000fea0003800000 */
[----:B------:R0:W1:Y:S01]  /*0440*/  SHFL.BFLY PT, R7, R12, 0x10, 0x1f ;  /* 0x0e001f000c077f89 */ /* 0x00006200000e0000 */
[----:B------:R-:W-:Y:S05]  /*0450*/  @P0 EXIT ;  /* 0x000000000000094d */ /* 0x000fea0003800000 */
[----:B------:R-:W2:Y:S01]  /*0460*/  LDC.64 R2, c[0x0][0x390] ;  /* 0x0000e400ff027b82 */ /* 0x000ea20000000a00 */
[----:B------:R-:W-:Y:S02]  /*0470*/  R2UR UR4, R20 ;  /* 0x00000000140472ca */ /* 0x000fe400000e0000 */
[----:B------:R-:W-:Y:S02]  /*0480*/  R2UR UR5, R21 ;  /* 0x00000000150572ca */ /* 0x000fe400000e0000 */
[----:B------:R-:W-:Y:S02]  /*0490*/  LOP3.LUT R5, R0, 0xf, RZ, 0xc0, !PT ;  /* 0x0000000f00057812 */ /* 0x000fe400078ec0ff */
[----:B-1----:R-:W-:-:S03]  /*04a0*/  FMNMX R7, R12, R7, !PT ;  /* 0x000000070c077209 */ /* 0x002fc60007800000 */
[----:B--2---:R-:W-:-:S06]  /*04b0*/  IMAD.WIDE.U32 R2, R5, 0x4, R2 ;  /* 0x0000000405027825 */ /* 0x004fcc00078e0002 */
[----:B------:R-:W-:Y:S01]  /*04c0*/  STG.E desc[UR4][R2.64], R7 ;  /* 0x0000000702007986 */ /* 0x000fe2000c101904 */
[----:B------:R-:W-:Y:S05]  /*04d0*/  EXIT ;  /* 0x000000000000794d */ /* 0x000fea0003800000 */
.L_x_9:
        /* <DEDUP_REMOVED lines=10> */
.L_x_11:


//--------------------- .nv.shared.reserved.0     --------------------------
	.section	.nv.shared.reserved.0,"aw",@nobits
	.weak		__nv_reservedSMEM_offset_0_alias
	.size		__nv_reservedSMEM_offset_0_alias, 0, 64
	.other		__nv_reservedSMEM_offset_0_alias,@"STO_CUDA_RESERVED_SHARED STV_DEFAULT"
__nv_reservedSMEM_offset_0_alias:
	.zero		0
	.zero		64


//--------------------- .nv.shared._Z22Frag_standard_baselinePK13__nv_bfloat16S1_Pf --------------------------
	.section	.nv.shared._Z22Frag_standard_baselinePK13__nv_bfloat16S1_Pf,"aw",@nobits
	.sectionflags	@""
	.align	4
.nv.shared._Z22Frag_standard_baselinePK13__nv_bfloat16S1_Pf:
	.zero		2048


//--------------------- .nv.constant0._Z12Frag_swappedPK13__nv_bfloat16S1_Pf --------------------------
	.section	.nv.constant0._Z12Frag_swappedPK13__nv_bfloat16S1_Pf,"a",@progbits
	.sectionflags	@""
	.align	4
.nv.constant0._Z12Frag_swappedPK13__nv_bfloat16S1_Pf:
	.zero		920


//--------------------- .nv.constant0._Z22Frag_standard_baselinePK13__nv_bfloat16S1_Pf --------------------------
	.section	.nv.constant0._Z22Frag_standard_baselinePK13__nv_bfloat16S1_Pf,"a",@progbits
	.sectionflags	@""
	.align	4
.nv.constant0._Z22Frag_standard_baselinePK13__nv_bfloat16S1_Pf:
	.zero		920


//--------------------- SYMBOLS --------------------------

	.type		.nv.reservedSmem.offset0,@object
	.size		.nv.reservedSmem.offset0,0x4
	.type		.nv.reservedSmem.cap,@object
	.size		.nv.reservedSmem.cap,0x4
